//
// Generated by NVIDIA NVVM Compiler
//
// Compiler Build ID: CL-36424714
// Cuda compilation tools, release 13.0, V13.0.88
// Based on NVVM 20.0.0
//

.version 9.0
.target sm_100
.address_size 64

	// .globl	_Z8mykernelv
.extern .func  (.param .b32 func_retval0) vprintf
(
	.param .b64 vprintf_param_0,
	.param .b64 vprintf_param_1
)
;
.global .align 1 .b8 $str[54] = {72, 101, 108, 108, 111, 44, 32, 67, 85, 68, 65, 46, 32, 73, 39, 109, 32, 84, 104, 114, 101, 97, 100, 32, 37, 100, 32, 105, 110, 32, 66, 108, 111, 99, 107, 32, 37, 100, 46, 32, 98, 108, 111, 99, 107, 68, 105, 109, 61, 37, 100, 46, 10};

.visible .entry _Z8mykernelv()
{
	.local .align 8 .b8 	__local_depot0[16];
	.reg .b64 	%SP;
	.reg .b64 	%SPL;
	.reg .b32 	%r<6>;
	.reg .b64 	%rd<5>;

	mov.u64 	%SPL, __local_depot0;
	cvta.local.u64 	%SP, %SPL;
	add.u64 	%rd1, %SP, 0;
	add.u64 	%rd2, %SPL, 0;
	mov.u32 	%r1, %tid.x;
	mov.u32 	%r2, %ctaid.x;
	mov.u32 	%r3, %ntid.x;
	st.local.v2.u32 	[%rd2], {%r1, %r2};
	st.local.u32 	[%rd2+8], %r3;
	mov.u64 	%rd3, $str;
	cvta.global.u64 	%rd4, %rd3;
	{ // callseq 0, 0
	.param .b64 param0;
	st.param.b64 	[param0], %rd4;
	.param .b64 param1;
	st.param.b64 	[param1], %rd1;
	.param .b32 retval0;
	call.uni (retval0), 
	vprintf, 
	(
	param0, 
	param1
	);
	ld.param.b32 	%r4, [retval0];
	} // callseq 0
	ret;

}


// ===== COMPILED SASS (sm_100) =====

	.target	sm_100

	.elftype	@"ET_EXEC"


//--------------------- .note.nv.tkinfo           --------------------------
	.section	.note.nv.tkinfo,"",@"SHT_NOTE"
	.sectionflags	@"SHF_NOTE_NV_TKINFO"
	.tkinfo
        /*0018*/ 	.word	0x00000002
        /*0030*/ 	.string	""
        /*0030*/ 	.string	"ptxas"
        /*0030*/ 	.string	"Cuda compilation tools, release 13.0, V13.0.88"
        /*0030*/ 	.string	"Build cuda_13.0.r13.0/compiler.36424714_0"
        /*0030*/ 	.string	"-arch sm_100 -m 64 "



//--------------------- .note.nv.cuinfo           --------------------------
	.section	.note.nv.cuinfo,"",@"SHT_NOTE"
	.sectionflags	@"SHF_NOTE_NV_CUINFO"
        /*0018*/ 	.short	0x0002
        /*001a*/ 	.short	0x0064
        /*001c*/ 	.short	0x0082
	.zero		2


//--------------------- .nv.info                  --------------------------
	.section	.nv.info,"",@"SHT_CUDA_INFO"
	.align	4


	//----- nvinfo : EIATTR_REGCOUNT
	.align		4
        /*0000*/ 	.byte	0x04, 0x2f
        /*0002*/ 	.short	(.L_2 - .L_1)
	.align		4
.L_1:
        /*0004*/ 	.word	index@(_Z8mykernelv)
        /*0008*/ 	.word	0x00000018


	//----- nvinfo : EIATTR_FRAME_SIZE
	.align		4
.L_2:
        /*000c*/ 	.byte	0x04, 0x11
        /*000e*/ 	.short	(.L_4 - .L_3)
	.align		4
.L_3:
        /*0010*/ 	.word	index@(_Z8mykernelv)
        /*0014*/ 	.word	0x00000010


	//----- nvinfo : EIATTR_MIN_STACK_SIZE
	.align		4
.L_4:
        /*0018*/ 	.byte	0x04, 0x12
        /*001a*/ 	.short	(.L_6 - .L_5)
	.align		4
.L_5:
        /*001c*/ 	.word	index@(_Z8mykernelv)
        /*0020*/ 	.word	0x00000010
.L_6:


//--------------------- .nv.compat                --------------------------
	.section	.nv.compat,"",@"SHT_CUDA_COMPAT_INFO"
	.align	4
        /*0000*/ 	.byte	0x02, 0x09, 0x00, 0x00, 0x02, 0x02, 0x01, 0x00, 0x02, 0x05, 0x05, 0x00, 0x03, 0x07, 0x01, 0x01
        /*0010*/ 	.byte	0x02, 0x03, 0x00, 0x00, 0x02, 0x06, 0x01, 0x00, 0x04, 0x0b, 0x08, 0x00, 0x09, 0x00, 0x00, 0x00
        /*0020*/ 	.byte	0x00, 0x00, 0x00, 0x00


//--------------------- .nv.info._Z8mykernelv     --------------------------
	.section	.nv.info._Z8mykernelv,"",@"SHT_CUDA_INFO"
	.sectionflags	@""
	.align	4


	//----- nvinfo : EIATTR_CUDA_API_VERSION
	.align		4
        /*0000*/ 	.byte	0x04, 0x37
        /*0002*/ 	.short	(.L_8 - .L_7)
.L_7:
        /*0004*/ 	.word	0x00000082


	//----- nvinfo : EIATTR_SPARSE_MMA_MASK
	.align		4
.L_8:
        /*0008*/ 	.byte	0x03, 0x50
        /*000a*/ 	.short	0x0000


	//----- nvinfo : EIATTR_MAXREG_COUNT
	.align		4
        /*000c*/ 	.byte	0x03, 0x1b
        /*000e*/ 	.short	0x00ff


	//----- nvinfo : EIATTR_EXTERNS
	.align		4
        /*0010*/ 	.byte	0x04, 0x0f
        /*0012*/ 	.short	(.L_10 - .L_9)


	//   ....[0]....
	.align		4
.L_9:
        /*0014*/ 	.word	index@(vprintf)


	//----- nvinfo : EIATTR_MERCURY_ISA_VERSION
	.align		4
.L_10:
        /*0018*/ 	.byte	0x03, 0x5f
        /*001a*/ 	.short	0x0101


	//----- nvinfo : EIATTR_VRC_CTA_INIT_COUNT
	.align		4
        /*001c*/ 	.byte	0x02, 0x4a
	.zero		1
	.zero		1


	//----- nvinfo : EIATTR_SYSCALL_OFFSETS
	.align		4
        /*0020*/ 	.byte	0x04, 0x46
        /*0022*/ 	.short	(.L_12 - .L_11)


	//   ....[0]....
.L_11:
        /*0024*/ 	.word	0x00000110


	//----- nvinfo : EIATTR_EXIT_INSTR_OFFSETS
	.align		4
.L_12:
        /*0028*/ 	.byte	0x04, 0x1c
        /*002a*/ 	.short	(.L_14 - .L_13)


	//   ....[0]....
.L_13:
        /*002c*/ 	.word	0x00000120


	//----- nvinfo : EIATTR_SW_WAR
	.align		4
.L_14:
        /*0030*/ 	.byte	0x04, 0x36
        /*0032*/ 	.short	(.L_16 - .L_15)
.L_15:
        /*0034*/ 	.word	0x00000008
.L_16:


//--------------------- .nv.callgraph             --------------------------
	.section	.nv.callgraph,"",@"SHT_CUDA_CALLGRAPH"
	.align	4
	.sectionentsize	8
	.align		4
        /*0000*/ 	.word	0x00000000
	.align		4
        /*0004*/ 	.word	0xffffffff
	.align		4
        /*0008*/ 	.word	index@(_Z8mykernelv)
	.align		4
        /*000c*/ 	.word	index@(vprintf)
	.align		4
        /*0010*/ 	.word	0x00000000
	.align		4
        /*0014*/ 	.word	0xfffffffe
	.align		4
        /*0018*/ 	.word	0x00000000
	.align		4
        /*001c*/ 	.word	0xfffffffd
	.align		4
        /*0020*/ 	.word	0x00000000
	.align		4
        /*0024*/ 	.word	0xfffffffc


//--------------------- .nv.constant4             --------------------------
	.section	.nv.constant4,"a",@progbits
	.align	8
	.align		8
.nv.constant4:
        /*0000*/ 	.dword	vprintf
	.align		8
        /*0008*/ 	.dword	$str


//--------------------- .text._Z8mykernelv        --------------------------
	.section	.text._Z8mykernelv,"ax",@progbits
	.align	128
        .global         _Z8mykernelv
        .type           _Z8mykernelv,@function
        .size           _Z8mykernelv,(.L_x_2 - _Z8mykernelv)
        .other          _Z8mykernelv,@"STO_CUDA_ENTRY STV_DEFAULT"
_Z8mykernelv:
.text._Z8mykernelv:
[----:B------:R-:W0:Y:S01]  /*0000*/  LDC R1, c[0x0][0x37c] ;  /* 0x0000df00ff017b82 */ /* 0x000e220000000800 */
[----:B------:R-:W1:Y:S01]  /*0010*/  S2R R8, SR_TID.X ;  /* 0x0000000000087919 */ /* 0x000e620000002100 */
[----:B------:R-:W2:Y:S06]  /*0020*/  LDCU UR5, c[0x0][0x2fc] ;  /* 0x00005f80ff0577ac */ /* 0x000eac0008000800 */
[----:B------:R-:W3:Y:S01]  /*0030*/  LDC R10, c[0x0][0x360] ;  /* 0x0000d800ff0a7b82 */ /* 0x000ee20000000800 */
[----:B0-----:R-:W-:Y:S01]  /*0040*/  VIADD R1, R1, 0xfffffff0 ;  /* 0xfffffff001017836 */ /* 0x001fe20000000000 */
[----:B------:R-:W1:Y:S01]  /*0050*/  S2R R9, SR_CTAID.X ;  /* 0x0000000000097919 */ /* 0x000e620000002500 */
[----:B------:R-:W-:Y:S01]  /*0060*/  MOV R0, 0x0 ;  /* 0x0000000000007802 */ /* 0x000fe20000000f00 */
[----:B------:R-:W0:Y:S04]  /*0070*/  LDCU UR4, c[0x0][0x2f8] ;  /* 0x00005f00ff0477ac */ /* 0x000e280008000800 */
[----:B------:R4:W5:Y:S01]  /*0080*/  LDC.64 R2, c[0x4][R0] ;  /* 0x0100000000027b82 */ /* 0x0009620000000a00 */
[----:B------:R-:W2:Y:S01]  /*0090*/  LDCU.64 UR6, c[0x4][0x8] ;  /* 0x01000100ff0677ac */ /* 0x000ea20008000a00 */
[----:B0-----:R-:W-:Y:S01]  /*00a0*/  IADD3 R6, P0, PT, R1, UR4, RZ ;  /* 0x0000000401067c10 */ /* 0x001fe2000ff1e0ff */
[----:B---3--:R4:W-:Y:S01]  /*00b0*/  STL [R1+0x8], R10 ;  /* 0x0000080a01007387 */ /* 0x0089e20000100800 */
[----:B--2---:R-:W-:Y:S01]  /*00c0*/  IMAD.U32 R4, RZ, RZ, UR6 ;  /* 0x00000006ff047e24 */ /* 0x004fe2000f8e00ff */
[----:B------:R-:W-:-:S02]  /*00d0*/  MOV R5, UR7 ;  /* 0x0000000700057c02 */ /* 0x000fc40008000f00 */
[----:B------:R-:W-:Y:S01]  /*00e0*/  IMAD.X R7, RZ, RZ, UR5, P0 ;  /* 0x00000005ff077e24 */ /* 0x000fe200080e06ff */
[----:B-1----:R4:W-:Y:S07]  /*00f0*/  STL.64 [R1], R8 ;  /* 0x0000000801007387 */ /* 0x0029ee0000100a00 */
[----:B------:R-:W-:-:S07]  /*0100*/  LEPC R20, `(.L_x_0) ;  /* 0x000000001014794e */ /* 0x000fce0000000000 */
[----:B----45:R-:W-:Y:S05]  /*0110*/  CALL.ABS.NOINC R2 ;  /* 0x0000000002007343 */ /* 0x030fea0003c00000 */
.L_x_0:
[----:B------:R-:W-:Y:S05]  /*0120*/  EXIT ;  /* 0x000000000000794d */ /* 0x000fea0003800000 */
.L_x_1:
[----:B------:R-:W-:-:S00]  /*0130*/  BRA `(.L_x_1) ;  /* 0xfffffffc00fc7947 */ /* 0x000fc0000383ffff */
[----:B------:R-:W-:-:S00]  /*0140*/  NOP ;  /* 0x0000000000007918 */ /* 0x000fc00000000000 */
        /* <DEDUP_REMOVED lines=11> */
.L_x_2:


//--------------------- .nv.global.init           --------------------------
	.section	.nv.global.init,"aw",@progbits
.nv.global.init:
	.type		$str,@object
	.size		$str,(.L_0 - $str)
$str:
        /*0000*/ 	.byte	0x48, 0x65, 0x6c, 0x6c, 0x6f, 0x2c, 0x20, 0x43, 0x55, 0x44, 0x41, 0x2e, 0x20, 0x49, 0x27, 0x6d
        /*0010*/ 	.byte	0x20, 0x54, 0x68, 0x72, 0x65, 0x61, 0x64, 0x20, 0x25, 0x64, 0x20, 0x69, 0x6e, 0x20, 0x42, 0x6c
        /*0020*/ 	.byte	0x6f, 0x63, 0x6b, 0x20, 0x25, 0x64, 0x2e, 0x20, 0x62, 0x6c, 0x6f, 0x63, 0x6b, 0x44, 0x69, 0x6d
        /*0030*/ 	.byte	0x3d, 0x25, 0x64, 0x2e, 0x0a, 0x00
.L_0:


//--------------------- .nv.shared.reserved.0     --------------------------
	.section	.nv.shared.reserved.0,"aw",@nobits
	.weak		__nv_reservedSMEM_offset_0_alias
	.size		__nv_reservedSMEM_offset_0_alias, 0, 64
	.other		__nv_reservedSMEM_offset_0_alias,@"STO_CUDA_RESERVED_SHARED STV_DEFAULT"
__nv_reservedSMEM_offset_0_alias:
	.zero		0
	.zero		64


//--------------------- .nv.constant0._Z8mykernelv --------------------------
	.section	.nv.constant0._Z8mykernelv,"a",@progbits
	.sectionflags	@""
	.align	4
.nv.constant0._Z8mykernelv:
	.zero		896


//--------------------- SYMBOLS --------------------------

	.type		.nv.reservedSmem.offset0,@object
	.size		.nv.reservedSmem.offset0,0x4
	.type		vprintf,@function
